//
// Generated by NVIDIA NVVM Compiler
//
// Compiler Build ID: CL-36424714
// Cuda compilation tools, release 13.0, V13.0.88
// Based on NVVM 20.0.0
//

.version 9.0
.target sm_100
.address_size 64

	// .globl	_Z13invert_colorsPhii

.visible .entry _Z13invert_colorsPhii(
	.param .u64 .ptr .align 1 _Z13invert_colorsPhii_param_0,
	.param .u32 _Z13invert_colorsPhii_param_1,
	.param .u32 _Z13invert_colorsPhii_param_2
)
{
	.reg .pred 	%p<4>;
	.reg .b16 	%rs<7>;
	.reg .b32 	%r<15>;
	.reg .b64 	%rd<5>;

	ld.param.u64 	%rd1, [_Z13invert_colorsPhii_param_0];
	ld.param.u32 	%r3, [_Z13invert_colorsPhii_param_1];
	ld.param.u32 	%r4, [_Z13invert_colorsPhii_param_2];
	mov.u32 	%r6, %ctaid.x;
	mov.u32 	%r7, %ntid.x;
	mov.u32 	%r8, %tid.x;
	mad.lo.s32 	%r1, %r6, %r7, %r8;
	mov.u32 	%r9, %ctaid.y;
	mov.u32 	%r10, %ntid.y;
	mov.u32 	%r11, %tid.y;
	mad.lo.s32 	%r12, %r9, %r10, %r11;
	setp.ge.s32 	%p1, %r1, %r3;
	setp.ge.s32 	%p2, %r12, %r4;
	or.pred  	%p3, %p1, %p2;
	@%p3 bra 	$L__BB0_2;
	cvta.to.global.u64 	%rd2, %rd1;
	mad.lo.s32 	%r13, %r3, %r12, %r1;
	shl.b32 	%r14, %r13, 2;
	cvt.s64.s32 	%rd3, %r14;
	add.s64 	%rd4, %rd2, %rd3;
	ld.global.u8 	%rs1, [%rd4];
	not.b16 	%rs2, %rs1;
	st.global.u8 	[%rd4], %rs2;
	ld.global.u8 	%rs3, [%rd4+1];
	not.b16 	%rs4, %rs3;
	st.global.u8 	[%rd4+1], %rs4;
	ld.global.u8 	%rs5, [%rd4+2];
	not.b16 	%rs6, %rs5;
	st.global.u8 	[%rd4+2], %rs6;
$L__BB0_2:
	ret;

}


// ===== COMPILED SASS (sm_100) =====

	.target	sm_100

	.elftype	@"ET_EXEC"


//--------------------- .note.nv.tkinfo           --------------------------
	.section	.note.nv.tkinfo,"",@"SHT_NOTE"
	.sectionflags	@"SHF_NOTE_NV_TKINFO"
	.tkinfo
        /*0018*/ 	.word	0x00000002
        /*0030*/ 	.string	""
        /*0030*/ 	.string	"ptxas"
        /*0030*/ 	.string	"Cuda compilation tools, release 13.0, V13.0.88"
        /*0030*/ 	.string	"Build cuda_13.0.r13.0/compiler.36424714_0"
        /*0030*/ 	.string	"-arch sm_100 -m 64 "



//--------------------- .note.nv.cuinfo           --------------------------
	.section	.note.nv.cuinfo,"",@"SHT_NOTE"
	.sectionflags	@"SHF_NOTE_NV_CUINFO"
        /*0018*/ 	.short	0x0002
        /*001a*/ 	.short	0x0064
        /*001c*/ 	.short	0x0082
	.zero		2


//--------------------- .nv.info                  --------------------------
	.section	.nv.info,"",@"SHT_CUDA_INFO"
	.align	4


	//----- nvinfo : EIATTR_REGCOUNT
	.align		4
        /*0000*/ 	.byte	0x04, 0x2f
        /*0002*/ 	.short	(.L_1 - .L_0)
	.align		4
.L_0:
        /*0004*/ 	.word	index@(_Z13invert_colorsPhii)
        /*0008*/ 	.word	0x0000000c


	//----- nvinfo : EIATTR_FRAME_SIZE
	.align		4
.L_1:
        /*000c*/ 	.byte	0x04, 0x11
        /*000e*/ 	.short	(.L_3 - .L_2)
	.align		4
.L_2:
        /*0010*/ 	.word	index@(_Z13invert_colorsPhii)
        /*0014*/ 	.word	0x00000000


	//----- nvinfo : EIATTR_MIN_STACK_SIZE
	.align		4
.L_3:
        /*0018*/ 	.byte	0x04, 0x12
        /*001a*/ 	.short	(.L_5 - .L_4)
	.align		4
.L_4:
        /*001c*/ 	.word	index@(_Z13invert_colorsPhii)
        /*0020*/ 	.word	0x00000000
.L_5:


//--------------------- .nv.compat                --------------------------
	.section	.nv.compat,"",@"SHT_CUDA_COMPAT_INFO"
	.align	4
        /*0000*/ 	.byte	0x02, 0x09, 0x00, 0x00, 0x02, 0x02, 0x01, 0x00, 0x02, 0x05, 0x05, 0x00, 0x03, 0x07, 0x01, 0x01
        /*0010*/ 	.byte	0x02, 0x03, 0x00, 0x00, 0x02, 0x06, 0x01, 0x00, 0x04, 0x0b, 0x08, 0x00, 0x09, 0x00, 0x00, 0x00
        /*0020*/ 	.byte	0x00, 0x00, 0x00, 0x00


//--------------------- .nv.info._Z13invert_colorsPhii --------------------------
	.section	.nv.info._Z13invert_colorsPhii,"",@"SHT_CUDA_INFO"
	.sectionflags	@""
	.align	4


	//----- nvinfo : EIATTR_CUDA_API_VERSION
	.align		4
        /*0000*/ 	.byte	0x04, 0x37
        /*0002*/ 	.short	(.L_7 - .L_6)
.L_6:
        /*0004*/ 	.word	0x00000082


	//----- nvinfo : EIATTR_KPARAM_INFO
	.align		4
.L_7:
        /*0008*/ 	.byte	0x04, 0x17
        /*000a*/ 	.short	(.L_9 - .L_8)
.L_8:
        /*000c*/ 	.word	0x00000000
        /*0010*/ 	.short	0x0002
        /*0012*/ 	.short	0x000c
        /*0014*/ 	.byte	0x00, 0xf0, 0x11, 0x00


	//----- nvinfo : EIATTR_KPARAM_INFO
	.align		4
.L_9:
        /*0018*/ 	.byte	0x04, 0x17
        /*001a*/ 	.short	(.L_11 - .L_10)
.L_10:
        /*001c*/ 	.word	0x00000000
        /*0020*/ 	.short	0x0001
        /*0022*/ 	.short	0x0008
        /*0024*/ 	.byte	0x00, 0xf0, 0x11, 0x00


	//----- nvinfo : EIATTR_KPARAM_INFO
	.align		4
.L_11:
        /*0028*/ 	.byte	0x04, 0x17
        /*002a*/ 	.short	(.L_13 - .L_12)
.L_12:
        /*002c*/ 	.word	0x00000000
        /*0030*/ 	.short	0x0000
        /*0032*/ 	.short	0x0000
        /*0034*/ 	.byte	0x00, 0xf5, 0x21, 0x00


	//----- nvinfo : EIATTR_SPARSE_MMA_MASK
	.align		4
.L_13:
        /*0038*/ 	.byte	0x03, 0x50
        /*003a*/ 	.short	0x0000


	//----- nvinfo : EIATTR_MAXREG_COUNT
	.align		4
        /*003c*/ 	.byte	0x03, 0x1b
        /*003e*/ 	.short	0x00ff


	//----- nvinfo : EIATTR_MERCURY_ISA_VERSION
	.align		4
        /*0040*/ 	.byte	0x03, 0x5f
        /*0042*/ 	.short	0x0101


	//----- nvinfo : EIATTR_VRC_CTA_INIT_COUNT
	.align		4
        /*0044*/ 	.byte	0x02, 0x4a
	.zero		1
	.zero		1


	//----- nvinfo : EIATTR_EXIT_INSTR_OFFSETS
	.align		4
        /*0048*/ 	.byte	0x04, 0x1c
        /*004a*/ 	.short	(.L_15 - .L_14)


	//   ....[0]....
.L_14:
        /*004c*/ 	.word	0x000000c0


	//   ....[1]....
        /*0050*/ 	.word	0x000001c0


	//----- nvinfo : EIATTR_CBANK_PARAM_SIZE
	.align		4
.L_15:
        /*0054*/ 	.byte	0x03, 0x19
        /*0056*/ 	.short	0x0010


	//----- nvinfo : EIATTR_PARAM_CBANK
	.align		4
        /*0058*/ 	.byte	0x04, 0x0a
        /*005a*/ 	.short	(.L_17 - .L_16)
	.align		4
.L_16:
        /*005c*/ 	.word	index@(.nv.constant0._Z13invert_colorsPhii)
        /*0060*/ 	.short	0x0380
        /*0062*/ 	.short	0x0010


	//----- nvinfo : EIATTR_SW_WAR
	.align		4
.L_17:
        /*0064*/ 	.byte	0x04, 0x36
        /*0066*/ 	.short	(.L_19 - .L_18)
.L_18:
        /*0068*/ 	.word	0x00000008
.L_19:


//--------------------- .nv.callgraph             --------------------------
	.section	.nv.callgraph,"",@"SHT_CUDA_CALLGRAPH"
	.align	4
	.sectionentsize	8
	.align		4
        /*0000*/ 	.word	0x00000000
	.align		4
        /*0004*/ 	.word	0xffffffff
	.align		4
        /*0008*/ 	.word	0x00000000
	.align		4
        /*000c*/ 	.word	0xfffffffe
	.align		4
        /*0010*/ 	.word	0x00000000
	.align		4
        /*0014*/ 	.word	0xfffffffd
	.align		4
        /*0018*/ 	.word	0x00000000
	.align		4
        /*001c*/ 	.word	0xfffffffc


//--------------------- .text._Z13invert_colorsPhii --------------------------
	.section	.text._Z13invert_colorsPhii,"ax",@progbits
	.align	128
        .global         _Z13invert_colorsPhii
        .type           _Z13invert_colorsPhii,@function
        .size           _Z13invert_colorsPhii,(.L_x_1 - _Z13invert_colorsPhii)
        .other          _Z13invert_colorsPhii,@"STO_CUDA_ENTRY STV_DEFAULT"
_Z13invert_colorsPhii:
.text._Z13invert_colorsPhii:
[----:B------:R-:W-:Y:S01]  /*0000*/  LDC R1, c[0x0][0x37c] ;  /* 0x0000df00ff017b82 */ /* 0x000fe20000000800 */
[----:B------:R-:W0:Y:S07]  /*0010*/  S2R R2, SR_TID.Y ;  /* 0x0000000000027919 */ /* 0x000e2e0000002200 */
[----:B------:R-:W1:Y:S01]  /*0020*/  LDC R0, c[0x0][0x360] ;  /* 0x0000d800ff007b82 */ /* 0x000e620000000800 */
[----:B------:R-:W2:Y:S01]  /*0030*/  LDCU.64 UR6, c[0x0][0x388] ;  /* 0x00007100ff0677ac */ /* 0x000ea20008000a00 */
[----:B------:R-:W1:Y:S06]  /*0040*/  S2R R5, SR_TID.X ;  /* 0x0000000000057919 */ /* 0x000e6c0000002100 */
[----:B------:R-:W0:Y:S08]  /*0050*/  S2UR UR5, SR_CTAID.Y ;  /* 0x00000000000579c3 */ /* 0x000e300000002600 */
[----:B------:R-:W0:Y:S08]  /*0060*/  LDC R3, c[0x0][0x364] ;  /* 0x0000d900ff037b82 */ /* 0x000e300000000800 */
[----:B------:R-:W1:Y:S01]  /*0070*/  S2UR UR4, SR_CTAID.X ;  /* 0x00000000000479c3 */ /* 0x000e620000002500 */
[----:B0-----:R-:W-:-:S05]  /*0080*/  IMAD R3, R3, UR5, R2 ;  /* 0x0000000503037c24 */ /* 0x001fca000f8e0202 */
[----:B--2---:R-:W-:Y:S01]  /*0090*/  ISETP.GE.AND P0, PT, R3, UR7, PT ;  /* 0x0000000703007c0c */ /* 0x004fe2000bf06270 */
[----:B-1----:R-:W-:-:S05]  /*00a0*/  IMAD R0, R0, UR4, R5 ;  /* 0x0000000400007c24 */ /* 0x002fca000f8e0205 */
[----:B------:R-:W-:-:S13]  /*00b0*/  ISETP.GE.OR P0, PT, R0, UR6, P0 ;  /* 0x0000000600007c0c */ /* 0x000fda0008706670 */
[----:B------:R-:W-:Y:S05]  /*00c0*/  @P0 EXIT ;  /* 0x000000000000094d */ /* 0x000fea0003800000 */
[----:B------:R-:W0:Y:S01]  /*00d0*/  LDCU.64 UR8, c[0x0][0x380] ;  /* 0x00007000ff0877ac */ /* 0x000e220008000a00 */
[----:B------:R-:W-:Y:S01]  /*00e0*/  IMAD R0, R3, UR6, R0 ;  /* 0x0000000603007c24 */ /* 0x000fe2000f8e0200 */
[----:B------:R-:W1:Y:S03]  /*00f0*/  LDCU.64 UR4, c[0x0][0x358] ;  /* 0x00006b00ff0477ac */ /* 0x000e660008000a00 */
[----:B------:R-:W-:-:S05]  /*0100*/  IMAD.SHL.U32 R0, R0, 0x4, RZ ;  /* 0x0000000400007824 */ /* 0x000fca00078e00ff */
[----:B0-----:R-:W-:-:S04]  /*0110*/  IADD3 R2, P0, PT, R0, UR8, RZ ;  /* 0x0000000800027c10 */ /* 0x001fc8000ff1e0ff */
[----:B------:R-:W-:-:S05]  /*0120*/  LEA.HI.X.SX32 R3, R0, UR9, 0x1, P0 ;  /* 0x0000000900037c11 */ /* 0x000fca00080f0eff */
[----:B-1----:R-:W2:Y:S04]  /*0130*/  LDG.E.U8 R0, desc[UR4][R2.64] ;  /* 0x0000000402007981 */ /* 0x002ea8000c1e1100 */
[----:B------:R-:W3:Y:S04]  /*0140*/  LDG.E.U8 R4, desc[UR4][R2.64+0x1] ;  /* 0x0000010402047981 */ /* 0x000ee8000c1e1100 */
[----:B------:R-:W4:Y:S01]  /*0150*/  LDG.E.U8 R6, desc[UR4][R2.64+0x2] ;  /* 0x0000020402067981 */ /* 0x000f22000c1e1100 */
[----:B--2---:R-:W-:Y:S02]  /*0160*/  LOP3.LUT R5, RZ, R0, RZ, 0x33, !PT ;  /* 0x00000000ff057212 */ /* 0x004fe400078e33ff */
[----:B---3--:R-:W-:-:S03]  /*0170*/  LOP3.LUT R7, RZ, R4, RZ, 0x33, !PT ;  /* 0x00000004ff077212 */ /* 0x008fc600078e33ff */
[----:B------:R-:W-:Y:S01]  /*0180*/  STG.E.U8 desc[UR4][R2.64], R5 ;  /* 0x0000000502007986 */ /* 0x000fe2000c101104 */
[----:B----4-:R-:W-:-:S03]  /*0190*/  LOP3.LUT R9, RZ, R6, RZ, 0x33, !PT ;  /* 0x00000006ff097212 */ /* 0x010fc600078e33ff */
[----:B------:R-:W-:Y:S04]  /*01a0*/  STG.E.U8 desc[UR4][R2.64+0x1], R7 ;  /* 0x0000010702007986 */ /* 0x000fe8000c101104 */
[----:B------:R-:W-:Y:S01]  /*01b0*/  STG.E.U8 desc[UR4][R2.64+0x2], R9 ;  /* 0x0000020902007986 */ /* 0x000fe2000c101104 */
[----:B------:R-:W-:Y:S05]  /*01c0*/  EXIT ;  /* 0x000000000000794d */ /* 0x000fea0003800000 */
.L_x_0:
[----:B------:R-:W-:-:S00]  /*01d0*/  BRA `(.L_x_0) ;  /* 0xfffffffc00fc7947 */ /* 0x000fc0000383ffff */
[----:B------:R-:W-:-:S00]  /*01e0*/  NOP ;  /* 0x0000000000007918 */ /* 0x000fc00000000000 */
        /* <DEDUP_REMOVED lines=9> */
.L_x_1:


//--------------------- .nv.shared.reserved.0     --------------------------
	.section	.nv.shared.reserved.0,"aw",@nobits
	.weak		__nv_reservedSMEM_offset_0_alias
	.size		__nv_reservedSMEM_offset_0_alias, 0, 64
	.other		__nv_reservedSMEM_offset_0_alias,@"STO_CUDA_RESERVED_SHARED STV_DEFAULT"
__nv_reservedSMEM_offset_0_alias:
	.zero		0
	.zero		64


//--------------------- .nv.constant0._Z13invert_colorsPhii --------------------------
	.section	.nv.constant0._Z13invert_colorsPhii,"a",@progbits
	.sectionflags	@""
	.align	4
.nv.constant0._Z13invert_colorsPhii:
	.zero		912


//--------------------- SYMBOLS --------------------------

	.type		.nv.reservedSmem.offset0,@object
	.size		.nv.reservedSmem.offset0,0x4
